//
// Generated by NVIDIA NVVM Compiler
//
// Compiler Build ID: CL-36424714
// Cuda compilation tools, release 13.0, V13.0.88
// Based on NVVM 20.0.0
//

.version 9.0
.target sm_100
.address_size 64

	// .globl	_Z5saxpyifPf
// y has been demoted

.visible .entry _Z5saxpyifPf(
	.param .u32 _Z5saxpyifPf_param_0,
	.param .f32 _Z5saxpyifPf_param_1,
	.param .u64 .ptr .align 1 _Z5saxpyifPf_param_2
)
{
	.reg .pred 	%p<2>;
	.reg .b32 	%r<9>;
	.reg .b32 	%f<5>;
	.reg .b64 	%rd<5>;
	// demoted variable
	.shared .align 4 .b8 y[4096];
	ld.param.u32 	%r2, [_Z5saxpyifPf_param_0];
	ld.param.f32 	%f1, [_Z5saxpyifPf_param_1];
	ld.param.u64 	%rd1, [_Z5saxpyifPf_param_2];
	mov.u32 	%r3, %ctaid.x;
	mov.u32 	%r4, %ntid.x;
	mov.u32 	%r5, %tid.x;
	mad.lo.s32 	%r1, %r3, %r4, %r5;
	setp.ge.s32 	%p1, %r1, %r2;
	@%p1 bra 	$L__BB0_2;
	cvta.to.global.u64 	%rd2, %rd1;
	mul.wide.s32 	%rd3, %r1, 4;
	add.s64 	%rd4, %rd2, %rd3;
	ld.global.nc.f32 	%f2, [%rd4];
	shl.b32 	%r6, %r1, 2;
	mov.u32 	%r7, y;
	add.s32 	%r8, %r7, %r6;
	ld.shared.f32 	%f3, [%r8+4];
	fma.rn.f32 	%f4, %f1, %f2, %f3;
	st.shared.f32 	[%r8], %f4;
$L__BB0_2:
	ret;

}


// ===== COMPILED SASS (sm_100) =====

	.target	sm_100

	.elftype	@"ET_EXEC"


//--------------------- .note.nv.tkinfo           --------------------------
	.section	.note.nv.tkinfo,"",@"SHT_NOTE"
	.sectionflags	@"SHF_NOTE_NV_TKINFO"
	.tkinfo
        /*0018*/ 	.word	0x00000002
        /*0030*/ 	.string	""
        /*0030*/ 	.string	"ptxas"
        /*0030*/ 	.string	"Cuda compilation tools, release 13.0, V13.0.88"
        /*0030*/ 	.string	"Build cuda_13.0.r13.0/compiler.36424714_0"
        /*0030*/ 	.string	"-arch sm_100 -m 64 "



//--------------------- .note.nv.cuinfo           --------------------------
	.section	.note.nv.cuinfo,"",@"SHT_NOTE"
	.sectionflags	@"SHF_NOTE_NV_CUINFO"
        /*0018*/ 	.short	0x0002
        /*001a*/ 	.short	0x0064
        /*001c*/ 	.short	0x0082
	.zero		2


//--------------------- .nv.info                  --------------------------
	.section	.nv.info,"",@"SHT_CUDA_INFO"
	.align	4


	//----- nvinfo : EIATTR_REGCOUNT
	.align		4
        /*0000*/ 	.byte	0x04, 0x2f
        /*0002*/ 	.short	(.L_1 - .L_0)
	.align		4
.L_0:
        /*0004*/ 	.word	index@(_Z5saxpyifPf)
        /*0008*/ 	.word	0x0000000a


	//----- nvinfo : EIATTR_FRAME_SIZE
	.align		4
.L_1:
        /*000c*/ 	.byte	0x04, 0x11
        /*000e*/ 	.short	(.L_3 - .L_2)
	.align		4
.L_2:
        /*0010*/ 	.word	index@(_Z5saxpyifPf)
        /*0014*/ 	.word	0x00000000


	//----- nvinfo : EIATTR_MIN_STACK_SIZE
	.align		4
.L_3:
        /*0018*/ 	.byte	0x04, 0x12
        /*001a*/ 	.short	(.L_5 - .L_4)
	.align		4
.L_4:
        /*001c*/ 	.word	index@(_Z5saxpyifPf)
        /*0020*/ 	.word	0x00000000
.L_5:


//--------------------- .nv.compat                --------------------------
	.section	.nv.compat,"",@"SHT_CUDA_COMPAT_INFO"
	.align	4
        /*0000*/ 	.byte	0x02, 0x09, 0x00, 0x00, 0x02, 0x02, 0x01, 0x00, 0x02, 0x05, 0x05, 0x00, 0x03, 0x07, 0x01, 0x01
        /*0010*/ 	.byte	0x02, 0x03, 0x00, 0x00, 0x02, 0x06, 0x01, 0x00, 0x04, 0x0b, 0x08, 0x00, 0x09, 0x00, 0x00, 0x00
        /*0020*/ 	.byte	0x00, 0x00, 0x00, 0x00


//--------------------- .nv.info._Z5saxpyifPf     --------------------------
	.section	.nv.info._Z5saxpyifPf,"",@"SHT_CUDA_INFO"
	.sectionflags	@""
	.align	4


	//----- nvinfo : EIATTR_CUDA_API_VERSION
	.align		4
        /*0000*/ 	.byte	0x04, 0x37
        /*0002*/ 	.short	(.L_7 - .L_6)
.L_6:
        /*0004*/ 	.word	0x00000082


	//----- nvinfo : EIATTR_KPARAM_INFO
	.align		4
.L_7:
        /*0008*/ 	.byte	0x04, 0x17
        /*000a*/ 	.short	(.L_9 - .L_8)
.L_8:
        /*000c*/ 	.word	0x00000000
        /*0010*/ 	.short	0x0002
        /*0012*/ 	.short	0x0008
        /*0014*/ 	.byte	0x00, 0xf5, 0x21, 0x00


	//----- nvinfo : EIATTR_KPARAM_INFO
	.align		4
.L_9:
        /*0018*/ 	.byte	0x04, 0x17
        /*001a*/ 	.short	(.L_11 - .L_10)
.L_10:
        /*001c*/ 	.word	0x00000000
        /*0020*/ 	.short	0x0001
        /*0022*/ 	.short	0x0004
        /*0024*/ 	.byte	0x00, 0xf0, 0x11, 0x00


	//----- nvinfo : EIATTR_KPARAM_INFO
	.align		4
.L_11:
        /*0028*/ 	.byte	0x04, 0x17
        /*002a*/ 	.short	(.L_13 - .L_12)
.L_12:
        /*002c*/ 	.word	0x00000000
        /*0030*/ 	.short	0x0000
        /*0032*/ 	.short	0x0000
        /*0034*/ 	.byte	0x00, 0xf0, 0x11, 0x00


	//----- nvinfo : EIATTR_SPARSE_MMA_MASK
	.align		4
.L_13:
        /*0038*/ 	.byte	0x03, 0x50
        /*003a*/ 	.short	0x0000


	//----- nvinfo : EIATTR_MAXREG_COUNT
	.align		4
        /*003c*/ 	.byte	0x03, 0x1b
        /*003e*/ 	.short	0x00ff


	//----- nvinfo : EIATTR_MERCURY_ISA_VERSION
	.align		4
        /*0040*/ 	.byte	0x03, 0x5f
        /*0042*/ 	.short	0x0101


	//----- nvinfo : EIATTR_VRC_CTA_INIT_COUNT
	.align		4
        /*0044*/ 	.byte	0x02, 0x4a
	.zero		1
	.zero		1


	//----- nvinfo : EIATTR_EXIT_INSTR_OFFSETS
	.align		4
        /*0048*/ 	.byte	0x04, 0x1c
        /*004a*/ 	.short	(.L_15 - .L_14)


	//   ....[0]....
.L_14:
        /*004c*/ 	.word	0x00000070


	//   ....[1]....
        /*0050*/ 	.word	0x00000140


	//----- nvinfo : EIATTR_CBANK_PARAM_SIZE
	.align		4
.L_15:
        /*0054*/ 	.byte	0x03, 0x19
        /*0056*/ 	.short	0x0010


	//----- nvinfo : EIATTR_PARAM_CBANK
	.align		4
        /*0058*/ 	.byte	0x04, 0x0a
        /*005a*/ 	.short	(.L_17 - .L_16)
	.align		4
.L_16:
        /*005c*/ 	.word	index@(.nv.constant0._Z5saxpyifPf)
        /*0060*/ 	.short	0x0380
        /*0062*/ 	.short	0x0010


	//----- nvinfo : EIATTR_SW_WAR
	.align		4
.L_17:
        /*0064*/ 	.byte	0x04, 0x36
        /*0066*/ 	.short	(.L_19 - .L_18)
.L_18:
        /*0068*/ 	.word	0x00000008
.L_19:


//--------------------- .nv.callgraph             --------------------------
	.section	.nv.callgraph,"",@"SHT_CUDA_CALLGRAPH"
	.align	4
	.sectionentsize	8
	.align		4
        /*0000*/ 	.word	0x00000000
	.align		4
        /*0004*/ 	.word	0xffffffff
	.align		4
        /*0008*/ 	.word	0x00000000
	.align		4
        /*000c*/ 	.word	0xfffffffe
	.align		4
        /*0010*/ 	.word	0x00000000
	.align		4
        /*0014*/ 	.word	0xfffffffd
	.align		4
        /*0018*/ 	.word	0x00000000
	.align		4
        /*001c*/ 	.word	0xfffffffc


//--------------------- .text._Z5saxpyifPf        --------------------------
	.section	.text._Z5saxpyifPf,"ax",@progbits
	.align	128
        .global         _Z5saxpyifPf
        .type           _Z5saxpyifPf,@function
        .size           _Z5saxpyifPf,(.L_x_1 - _Z5saxpyifPf)
        .other          _Z5saxpyifPf,@"STO_CUDA_ENTRY STV_DEFAULT"
_Z5saxpyifPf:
.text._Z5saxpyifPf:
[----:B------:R-:W-:Y:S01]  /*0000*/  LDC R1, c[0x0][0x37c] ;  /* 0x0000df00ff017b82 */ /* 0x000fe20000000800 */
[----:B------:R-:W0:Y:S07]  /*0010*/  S2R R0, SR_TID.X ;  /* 0x0000000000007919 */ /* 0x000e2e0000002100 */
[----:B------:R-:W0:Y:S01]  /*0020*/  S2UR UR4, SR_CTAID.X ;  /* 0x00000000000479c3 */ /* 0x000e220000002500 */
[----:B------:R-:W1:Y:S07]  /*0030*/  LDCU UR5, c[0x0][0x380] ;  /* 0x00007000ff0577ac */ /* 0x000e6e0008000800 */
[----:B------:R-:W0:Y:S02]  /*0040*/  LDC R5, c[0x0][0x360] ;  /* 0x0000d800ff057b82 */ /* 0x000e240000000800 */
[----:B0-----:R-:W-:-:S05]  /*0050*/  IMAD R5, R5, UR4, R0 ;  /* 0x0000000405057c24 */ /* 0x001fca000f8e0200 */
[----:B-1----:R-:W-:-:S13]  /*0060*/  ISETP.GE.AND P0, PT, R5, UR5, PT ;  /* 0x0000000505007c0c */ /* 0x002fda000bf06270 */
[----:B------:R-:W-:Y:S05]  /*0070*/  @P0 EXIT ;  /* 0x000000000000094d */ /* 0x000fea0003800000 */
[----:B------:R-:W0:Y:S01]  /*0080*/  LDC.64 R2, c[0x0][0x388] ;  /* 0x0000e200ff027b82 */ /* 0x000e220000000a00 */
[----:B------:R-:W1:Y:S01]  /*0090*/  LDCU.64 UR4, c[0x0][0x358] ;  /* 0x00006b00ff0477ac */ /* 0x000e620008000a00 */
[----:B0-----:R-:W-:-:S06]  /*00a0*/  IMAD.WIDE R2, R5, 0x4, R2 ;  /* 0x0000000405027825 */ /* 0x001fcc00078e0202 */
[----:B-1----:R-:W2:Y:S01]  /*00b0*/  LDG.E.CONSTANT R2, desc[UR4][R2.64] ;  /* 0x0000000402027981 */ /* 0x002ea2000c1e9900 */
[----:B------:R-:W0:Y:S01]  /*00c0*/  S2UR UR5, SR_CgaCtaId ;  /* 0x00000000000579c3 */ /* 0x000e220000008800 */
[----:B------:R-:W-:Y:S02]  /*00d0*/  UMOV UR4, 0x400 ;  /* 0x0000040000047882 */ /* 0x000fe40000000000 */
[----:B0-----:R-:W-:-:S06]  /*00e0*/  ULEA UR4, UR5, UR4, 0x18 ;  /* 0x0000000405047291 */ /* 0x001fcc000f8ec0ff */
[----:B------:R-:W-:-:S05]  /*00f0*/  LEA R5, R5, UR4, 0x2 ;  /* 0x0000000405057c11 */ /* 0x000fca000f8e10ff */
[----:B------:R-:W2:Y:S01]  /*0100*/  LDS R7, [R5+0x4] ;  /* 0x0000040005077984 */ /* 0x000ea20000000800 */
[----:B------:R-:W2:Y:S02]  /*0110*/  LDCU UR4, c[0x0][0x384] ;  /* 0x00007080ff0477ac */ /* 0x000ea40008000800 */
[----:B--2---:R-:W-:-:S05]  /*0120*/  FFMA R0, R2, UR4, R7 ;  /* 0x0000000402007c23 */ /* 0x004fca0008000007 */
[----:B------:R-:W-:Y:S01]  /*0130*/  STS [R5], R0 ;  /* 0x0000000005007388 */ /* 0x000fe20000000800 */
[----:B------:R-:W-:Y:S05]  /*0140*/  EXIT ;  /* 0x000000000000794d */ /* 0x000fea0003800000 */
.L_x_0:
[----:B------:R-:W-:-:S00]  /*0150*/  BRA `(.L_x_0) ;  /* 0xfffffffc00fc7947 */ /* 0x000fc0000383ffff */
[----:B------:R-:W-:-:S00]  /*0160*/  NOP ;  /* 0x0000000000007918 */ /* 0x000fc00000000000 */
        /* <DEDUP_REMOVED lines=9> */
.L_x_1:


//--------------------- .nv.shared._Z5saxpyifPf   --------------------------
	.section	.nv.shared._Z5saxpyifPf,"aw",@nobits
	.sectionflags	@""
	.align	4
.nv.shared._Z5saxpyifPf:
	.zero		5120


//--------------------- .nv.shared.reserved.0     --------------------------
	.section	.nv.shared.reserved.0,"aw",@nobits
	.weak		__nv_reservedSMEM_offset_0_alias
	.size		__nv_reservedSMEM_offset_0_alias, 0, 64
	.other		__nv_reservedSMEM_offset_0_alias,@"STO_CUDA_RESERVED_SHARED STV_DEFAULT"
__nv_reservedSMEM_offset_0_alias:
	.zero		0
	.zero		64


//--------------------- .nv.constant0._Z5saxpyifPf --------------------------
	.section	.nv.constant0._Z5saxpyifPf,"a",@progbits
	.sectionflags	@""
	.align	4
.nv.constant0._Z5saxpyifPf:
	.zero		912


//--------------------- SYMBOLS --------------------------

	.type		.nv.reservedSmem.offset0,@object
	.size		.nv.reservedSmem.offset0,0x4
	.type		.nv.reservedSmem.cap,@object
	.size		.nv.reservedSmem.cap,0x4
